//
// Generated by NVIDIA NVVM Compiler
//
// Compiler Build ID: CL-36424714
// Cuda compilation tools, release 13.0, V13.0.88
// Based on NVVM 20.0.0
//

.version 9.0
.target sm_100
.address_size 64

	// .globl	_Z12vecAddKernelPKfS0_Pfi

.visible .entry _Z12vecAddKernelPKfS0_Pfi(
	.param .u64 .ptr .align 1 _Z12vecAddKernelPKfS0_Pfi_param_0,
	.param .u64 .ptr .align 1 _Z12vecAddKernelPKfS0_Pfi_param_1,
	.param .u64 .ptr .align 1 _Z12vecAddKernelPKfS0_Pfi_param_2,
	.param .u32 _Z12vecAddKernelPKfS0_Pfi_param_3
)
{
	.reg .pred 	%p<2>;
	.reg .b32 	%r<7>;
	.reg .b32 	%f<3>;
	.reg .b64 	%rd<11>;

	ld.param.u64 	%rd1, [_Z12vecAddKernelPKfS0_Pfi_param_0];
	ld.param.u64 	%rd2, [_Z12vecAddKernelPKfS0_Pfi_param_1];
	ld.param.u64 	%rd3, [_Z12vecAddKernelPKfS0_Pfi_param_2];
	ld.param.u32 	%r2, [_Z12vecAddKernelPKfS0_Pfi_param_3];
	mov.u32 	%r3, %ctaid.x;
	mov.u32 	%r4, %ntid.x;
	mov.u32 	%r5, %tid.x;
	mad.lo.s32 	%r1, %r3, %r4, %r5;
	setp.ge.s32 	%p1, %r1, %r2;
	@%p1 bra 	$L__BB0_2;
	cvta.to.global.u64 	%rd4, %rd1;
	cvta.to.global.u64 	%rd5, %rd2;
	cvta.to.global.u64 	%rd6, %rd3;
	mul.wide.s32 	%rd7, %r1, 4;
	add.s64 	%rd8, %rd4, %rd7;
	mov.b32 	%r6, 1148829696;
	st.global.u32 	[%rd8], %r6;
	add.s64 	%rd9, %rd5, %rd7;
	ld.global.f32 	%f1, [%rd9];
	add.f32 	%f2, %f1, 0f4479C000;
	add.s64 	%rd10, %rd6, %rd7;
	st.global.f32 	[%rd10], %f2;
$L__BB0_2:
	ret;

}


// ===== COMPILED SASS (sm_100) =====

	.target	sm_100

	.elftype	@"ET_EXEC"


//--------------------- .note.nv.tkinfo           --------------------------
	.section	.note.nv.tkinfo,"",@"SHT_NOTE"
	.sectionflags	@"SHF_NOTE_NV_TKINFO"
	.tkinfo
        /*0018*/ 	.word	0x00000002
        /*0030*/ 	.string	""
        /*0030*/ 	.string	"ptxas"
        /*0030*/ 	.string	"Cuda compilation tools, release 13.0, V13.0.88"
        /*0030*/ 	.string	"Build cuda_13.0.r13.0/compiler.36424714_0"
        /*0030*/ 	.string	"-arch sm_100 -m 64 "



//--------------------- .note.nv.cuinfo           --------------------------
	.section	.note.nv.cuinfo,"",@"SHT_NOTE"
	.sectionflags	@"SHF_NOTE_NV_CUINFO"
        /*0018*/ 	.short	0x0002
        /*001a*/ 	.short	0x0064
        /*001c*/ 	.short	0x0082
	.zero		2


//--------------------- .nv.info                  --------------------------
	.section	.nv.info,"",@"SHT_CUDA_INFO"
	.align	4


	//----- nvinfo : EIATTR_REGCOUNT
	.align		4
        /*0000*/ 	.byte	0x04, 0x2f
        /*0002*/ 	.short	(.L_1 - .L_0)
	.align		4
.L_0:
        /*0004*/ 	.word	index@(_Z12vecAddKernelPKfS0_Pfi)
        /*0008*/ 	.word	0x0000000e


	//----- nvinfo : EIATTR_FRAME_SIZE
	.align		4
.L_1:
        /*000c*/ 	.byte	0x04, 0x11
        /*000e*/ 	.short	(.L_3 - .L_2)
	.align		4
.L_2:
        /*0010*/ 	.word	index@(_Z12vecAddKernelPKfS0_Pfi)
        /*0014*/ 	.word	0x00000000


	//----- nvinfo : EIATTR_MIN_STACK_SIZE
	.align		4
.L_3:
        /*0018*/ 	.byte	0x04, 0x12
        /*001a*/ 	.short	(.L_5 - .L_4)
	.align		4
.L_4:
        /*001c*/ 	.word	index@(_Z12vecAddKernelPKfS0_Pfi)
        /*0020*/ 	.word	0x00000000
.L_5:


//--------------------- .nv.compat                --------------------------
	.section	.nv.compat,"",@"SHT_CUDA_COMPAT_INFO"
	.align	4
        /*0000*/ 	.byte	0x02, 0x09, 0x00, 0x00, 0x02, 0x02, 0x01, 0x00, 0x02, 0x05, 0x05, 0x00, 0x03, 0x07, 0x01, 0x01
        /*0010*/ 	.byte	0x02, 0x03, 0x00, 0x00, 0x02, 0x06, 0x01, 0x00, 0x04, 0x0b, 0x08, 0x00, 0x09, 0x00, 0x00, 0x00
        /*0020*/ 	.byte	0x00, 0x00, 0x00, 0x00


//--------------------- .nv.info._Z12vecAddKernelPKfS0_Pfi --------------------------
	.section	.nv.info._Z12vecAddKernelPKfS0_Pfi,"",@"SHT_CUDA_INFO"
	.sectionflags	@""
	.align	4


	//----- nvinfo : EIATTR_CUDA_API_VERSION
	.align		4
        /*0000*/ 	.byte	0x04, 0x37
        /*0002*/ 	.short	(.L_7 - .L_6)
.L_6:
        /*0004*/ 	.word	0x00000082


	//----- nvinfo : EIATTR_KPARAM_INFO
	.align		4
.L_7:
        /*0008*/ 	.byte	0x04, 0x17
        /*000a*/ 	.short	(.L_9 - .L_8)
.L_8:
        /*000c*/ 	.word	0x00000000
        /*0010*/ 	.short	0x0003
        /*0012*/ 	.short	0x0018
        /*0014*/ 	.byte	0x00, 0xf0, 0x11, 0x00


	//----- nvinfo : EIATTR_KPARAM_INFO
	.align		4
.L_9:
        /*0018*/ 	.byte	0x04, 0x17
        /*001a*/ 	.short	(.L_11 - .L_10)
.L_10:
        /*001c*/ 	.word	0x00000000
        /*0020*/ 	.short	0x0002
        /*0022*/ 	.short	0x0010
        /*0024*/ 	.byte	0x00, 0xf5, 0x21, 0x00


	//----- nvinfo : EIATTR_KPARAM_INFO
	.align		4
.L_11:
        /*0028*/ 	.byte	0x04, 0x17
        /*002a*/ 	.short	(.L_13 - .L_12)
.L_12:
        /*002c*/ 	.word	0x00000000
        /*0030*/ 	.short	0x0001
        /*0032*/ 	.short	0x0008
        /*0034*/ 	.byte	0x00, 0xf5, 0x21, 0x00


	//----- nvinfo : EIATTR_KPARAM_INFO
	.align		4
.L_13:
        /*0038*/ 	.byte	0x04, 0x17
        /*003a*/ 	.short	(.L_15 - .L_14)
.L_14:
        /*003c*/ 	.word	0x00000000
        /*0040*/ 	.short	0x0000
        /*0042*/ 	.short	0x0000
        /*0044*/ 	.byte	0x00, 0xf5, 0x21, 0x00


	//----- nvinfo : EIATTR_SPARSE_MMA_MASK
	.align		4
.L_15:
        /*0048*/ 	.byte	0x03, 0x50
        /*004a*/ 	.short	0x0000


	//----- nvinfo : EIATTR_MAXREG_COUNT
	.align		4
        /*004c*/ 	.byte	0x03, 0x1b
        /*004e*/ 	.short	0x00ff


	//----- nvinfo : EIATTR_MERCURY_ISA_VERSION
	.align		4
        /*0050*/ 	.byte	0x03, 0x5f
        /*0052*/ 	.short	0x0101


	//----- nvinfo : EIATTR_VRC_CTA_INIT_COUNT
	.align		4
        /*0054*/ 	.byte	0x02, 0x4a
	.zero		1
	.zero		1


	//----- nvinfo : EIATTR_EXIT_INSTR_OFFSETS
	.align		4
        /*0058*/ 	.byte	0x04, 0x1c
        /*005a*/ 	.short	(.L_17 - .L_16)


	//   ....[0]....
.L_16:
        /*005c*/ 	.word	0x00000070


	//   ....[1]....
        /*0060*/ 	.word	0x00000140


	//----- nvinfo : EIATTR_CBANK_PARAM_SIZE
	.align		4
.L_17:
        /*0064*/ 	.byte	0x03, 0x19
        /*0066*/ 	.short	0x001c


	//----- nvinfo : EIATTR_PARAM_CBANK
	.align		4
        /*0068*/ 	.byte	0x04, 0x0a
        /*006a*/ 	.short	(.L_19 - .L_18)
	.align		4
.L_18:
        /*006c*/ 	.word	index@(.nv.constant0._Z12vecAddKernelPKfS0_Pfi)
        /*0070*/ 	.short	0x0380
        /*0072*/ 	.short	0x001c


	//----- nvinfo : EIATTR_SW_WAR
	.align		4
.L_19:
        /*0074*/ 	.byte	0x04, 0x36
        /*0076*/ 	.short	(.L_21 - .L_20)
.L_20:
        /*0078*/ 	.word	0x00000008
.L_21:


//--------------------- .nv.callgraph             --------------------------
	.section	.nv.callgraph,"",@"SHT_CUDA_CALLGRAPH"
	.align	4
	.sectionentsize	8
	.align		4
        /*0000*/ 	.word	0x00000000
	.align		4
        /*0004*/ 	.word	0xffffffff
	.align		4
        /*0008*/ 	.word	0x00000000
	.align		4
        /*000c*/ 	.word	0xfffffffe
	.align		4
        /*0010*/ 	.word	0x00000000
	.align		4
        /*0014*/ 	.word	0xfffffffd
	.align		4
        /*0018*/ 	.word	0x00000000
	.align		4
        /*001c*/ 	.word	0xfffffffc


//--------------------- .text._Z12vecAddKernelPKfS0_Pfi --------------------------
	.section	.text._Z12vecAddKernelPKfS0_Pfi,"ax",@progbits
	.align	128
        .global         _Z12vecAddKernelPKfS0_Pfi
        .type           _Z12vecAddKernelPKfS0_Pfi,@function
        .size           _Z12vecAddKernelPKfS0_Pfi,(.L_x_1 - _Z12vecAddKernelPKfS0_Pfi)
        .other          _Z12vecAddKernelPKfS0_Pfi,@"STO_CUDA_ENTRY STV_DEFAULT"
_Z12vecAddKernelPKfS0_Pfi:
.text._Z12vecAddKernelPKfS0_Pfi:
[----:B------:R-:W-:Y:S01]  /*0000*/  LDC R1, c[0x0][0x37c] ;  /* 0x0000df00ff017b82 */ /* 0x000fe20000000800 */
[----:B------:R-:W0:Y:S07]  /*0010*/  S2R R0, SR_TID.X ;  /* 0x0000000000007919 */ /* 0x000e2e0000002100 */
[----:B------:R-:W0:Y:S01]  /*0020*/  S2UR UR4, SR_CTAID.X ;  /* 0x00000000000479c3 */ /* 0x000e220000002500 */
[----:B------:R-:W1:Y:S07]  /*0030*/  LDCU UR5, c[0x0][0x398] ;  /* 0x00007300ff0577ac */ /* 0x000e6e0008000800 */
[----:B------:R-:W0:Y:S02]  /*0040*/  LDC R9, c[0x0][0x360] ;  /* 0x0000d800ff097b82 */ /* 0x000e240000000800 */
[----:B0-----:R-:W-:-:S05]  /*0050*/  IMAD R9, R9, UR4, R0 ;  /* 0x0000000409097c24 */ /* 0x001fca000f8e0200 */
[----:B-1----:R-:W-:-:S13]  /*0060*/  ISETP.GE.AND P0, PT, R9, UR5, PT ;  /* 0x0000000509007c0c */ /* 0x002fda000bf06270 */
[----:B------:R-:W-:Y:S05]  /*0070*/  @P0 EXIT ;  /* 0x000000000000094d */ /* 0x000fea0003800000 */
[----:B------:R-:W0:Y:S01]  /*0080*/  LDC.64 R2, c[0x0][0x380] ;  /* 0x0000e000ff027b82 */ /* 0x000e220000000a00 */
[----:B------:R-:W1:Y:S01]  /*0090*/  LDCU.64 UR4, c[0x0][0x358] ;  /* 0x00006b00ff0477ac */ /* 0x000e620008000a00 */
[----:B------:R-:W-:-:S06]  /*00a0*/  HFMA2 R11, -RZ, RZ, 4.47265625, -2 ;  /* 0x4479c000ff0b7431 */ /* 0x000fcc00000001ff */
[----:B------:R-:W2:Y:S08]  /*00b0*/  LDC.64 R4, c[0x0][0x388] ;  /* 0x0000e200ff047b82 */ /* 0x000eb00000000a00 */
[----:B------:R-:W3:Y:S01]  /*00c0*/  LDC.64 R6, c[0x0][0x390] ;  /* 0x0000e400ff067b82 */ /* 0x000ee20000000a00 */
[----:B0-----:R-:W-:-:S05]  /*00d0*/  IMAD.WIDE R2, R9, 0x4, R2 ;  /* 0x0000000409027825 */ /* 0x001fca00078e0202 */
[----:B-1----:R-:W-:Y:S01]  /*00e0*/  STG.E desc[UR4][R2.64], R11 ;  /* 0x0000000b02007986 */ /* 0x002fe2000c101904 */
[----:B--2---:R-:W-:-:S06]  /*00f0*/  IMAD.WIDE R4, R9, 0x4, R4 ;  /* 0x0000000409047825 */ /* 0x004fcc00078e0204 */
[----:B------:R-:W2:Y:S01]  /*0100*/  LDG.E R4, desc[UR4][R4.64] ;  /* 0x0000000404047981 */ /* 0x000ea2000c1e1900 */
[----:B---3--:R-:W-:-:S04]  /*0110*/  IMAD.WIDE R6, R9, 0x4, R6 ;  /* 0x0000000409067825 */ /* 0x008fc800078e0206 */
[----:B--2---:R-:W-:-:S05]  /*0120*/  FADD R9, R4, 999 ;  /* 0x4479c00004097421 */ /* 0x004fca0000000000 */
[----:B------:R-:W-:Y:S01]  /*0130*/  STG.E desc[UR4][R6.64], R9 ;  /* 0x0000000906007986 */ /* 0x000fe2000c101904 */
[----:B------:R-:W-:Y:S05]  /*0140*/  EXIT ;  /* 0x000000000000794d */ /* 0x000fea0003800000 */
.L_x_0:
[----:B------:R-:W-:-:S00]  /*0150*/  BRA `(.L_x_0) ;  /* 0xfffffffc00fc7947 */ /* 0x000fc0000383ffff */
[----:B------:R-:W-:-:S00]  /*0160*/  NOP ;  /* 0x0000000000007918 */ /* 0x000fc00000000000 */
        /* <DEDUP_REMOVED lines=9> */
.L_x_1:


//--------------------- .nv.shared.reserved.0     --------------------------
	.section	.nv.shared.reserved.0,"aw",@nobits
	.weak		__nv_reservedSMEM_offset_0_alias
	.size		__nv_reservedSMEM_offset_0_alias, 0, 64
	.other		__nv_reservedSMEM_offset_0_alias,@"STO_CUDA_RESERVED_SHARED STV_DEFAULT"
__nv_reservedSMEM_offset_0_alias:
	.zero		0
	.zero		64


//--------------------- .nv.constant0._Z12vecAddKernelPKfS0_Pfi --------------------------
	.section	.nv.constant0._Z12vecAddKernelPKfS0_Pfi,"a",@progbits
	.sectionflags	@""
	.align	4
.nv.constant0._Z12vecAddKernelPKfS0_Pfi:
	.zero		924


//--------------------- SYMBOLS --------------------------

	.type		.nv.reservedSmem.offset0,@object
	.size		.nv.reservedSmem.offset0,0x4
